//
// Generated by NVIDIA NVVM Compiler
//
// Compiler Build ID: CL-36424714
// Cuda compilation tools, release 13.0, V13.0.88
// Based on NVVM 20.0.0
//

.version 9.0
.target sm_100
.address_size 64

	// .globl	_Z21matrix_multiplicationPiS_S_

.visible .entry _Z21matrix_multiplicationPiS_S_(
	.param .u64 .ptr .align 1 _Z21matrix_multiplicationPiS_S__param_0,
	.param .u64 .ptr .align 1 _Z21matrix_multiplicationPiS_S__param_1,
	.param .u64 .ptr .align 1 _Z21matrix_multiplicationPiS_S__param_2
)
{
	.reg .pred 	%p<2>;
	.reg .b32 	%r<145>;
	.reg .b64 	%rd<75>;

	ld.param.u64 	%rd1, [_Z21matrix_multiplicationPiS_S__param_0];
	ld.param.u64 	%rd2, [_Z21matrix_multiplicationPiS_S__param_1];
	ld.param.u64 	%rd3, [_Z21matrix_multiplicationPiS_S__param_2];
	mov.u32 	%r2, %ctaid.x;
	mov.u32 	%r3, %ntid.x;
	mov.u32 	%r4, %tid.x;
	mad.lo.s32 	%r1, %r2, %r3, %r4;
	setp.gt.s32 	%p1, %r1, 1024;
	@%p1 bra 	$L__BB0_2;
	cvta.to.global.u64 	%rd4, %rd1;
	cvta.to.global.u64 	%rd5, %rd2;
	cvta.to.global.u64 	%rd6, %rd3;
	shr.s32 	%r5, %r1, 31;
	shr.u32 	%r6, %r5, 27;
	add.s32 	%r7, %r1, %r6;
	shr.s32 	%r8, %r7, 5;
	shr.u32 	%r9, %r8, 27;
	add.s32 	%r10, %r8, %r9;
	and.b32  	%r11, %r10, -32;
	sub.s32 	%r12, %r8, %r11;
	and.b32  	%r13, %r7, 134217696;
	sub.s32 	%r14, %r1, %r13;
	shl.b32 	%r15, %r14, 5;
	add.s32 	%r16, %r12, %r15;
	mul.wide.s32 	%rd7, %r16, 4;
	add.s64 	%rd8, %rd6, %rd7;
	ld.global.u32 	%r17, [%rd8];
	mul.wide.s32 	%rd9, %r12, 4;
	add.s64 	%rd10, %rd4, %rd9;
	ld.global.u32 	%r18, [%rd10];
	mul.wide.s32 	%rd11, %r15, 4;
	add.s64 	%rd12, %rd5, %rd11;
	ld.global.u32 	%r19, [%rd12];
	mad.lo.s32 	%r20, %r19, %r18, %r17;
	st.global.u32 	[%rd8], %r20;
	add.s32 	%r21, %r12, 32;
	mul.wide.u32 	%rd13, %r21, 4;
	add.s64 	%rd14, %rd4, %rd13;
	ld.global.u32 	%r22, [%rd14];
	ld.global.u32 	%r23, [%rd12+4];
	mad.lo.s32 	%r24, %r23, %r22, %r20;
	st.global.u32 	[%rd8], %r24;
	add.s32 	%r25, %r12, 64;
	mul.wide.u32 	%rd15, %r25, 4;
	add.s64 	%rd16, %rd4, %rd15;
	ld.global.u32 	%r26, [%rd16];
	ld.global.u32 	%r27, [%rd12+8];
	mad.lo.s32 	%r28, %r27, %r26, %r24;
	st.global.u32 	[%rd8], %r28;
	add.s32 	%r29, %r12, 96;
	mul.wide.u32 	%rd17, %r29, 4;
	add.s64 	%rd18, %rd4, %rd17;
	ld.global.u32 	%r30, [%rd18];
	ld.global.u32 	%r31, [%rd12+12];
	mad.lo.s32 	%r32, %r31, %r30, %r28;
	st.global.u32 	[%rd8], %r32;
	add.s32 	%r33, %r12, 128;
	mul.wide.u32 	%rd19, %r33, 4;
	add.s64 	%rd20, %rd4, %rd19;
	ld.global.u32 	%r34, [%rd20];
	ld.global.u32 	%r35, [%rd12+16];
	mad.lo.s32 	%r36, %r35, %r34, %r32;
	st.global.u32 	[%rd8], %r36;
	add.s32 	%r37, %r12, 160;
	mul.wide.u32 	%rd21, %r37, 4;
	add.s64 	%rd22, %rd4, %rd21;
	ld.global.u32 	%r38, [%rd22];
	ld.global.u32 	%r39, [%rd12+20];
	mad.lo.s32 	%r40, %r39, %r38, %r36;
	st.global.u32 	[%rd8], %r40;
	add.s32 	%r41, %r12, 192;
	mul.wide.u32 	%rd23, %r41, 4;
	add.s64 	%rd24, %rd4, %rd23;
	ld.global.u32 	%r42, [%rd24];
	ld.global.u32 	%r43, [%rd12+24];
	mad.lo.s32 	%r44, %r43, %r42, %r40;
	st.global.u32 	[%rd8], %r44;
	add.s32 	%r45, %r12, 224;
	mul.wide.u32 	%rd25, %r45, 4;
	add.s64 	%rd26, %rd4, %rd25;
	ld.global.u32 	%r46, [%rd26];
	ld.global.u32 	%r47, [%rd12+28];
	mad.lo.s32 	%r48, %r47, %r46, %r44;
	st.global.u32 	[%rd8], %r48;
	add.s32 	%r49, %r12, 256;
	mul.wide.u32 	%rd27, %r49, 4;
	add.s64 	%rd28, %rd4, %rd27;
	ld.global.u32 	%r50, [%rd28];
	ld.global.u32 	%r51, [%rd12+32];
	mad.lo.s32 	%r52, %r51, %r50, %r48;
	st.global.u32 	[%rd8], %r52;
	add.s32 	%r53, %r12, 288;
	mul.wide.u32 	%rd29, %r53, 4;
	add.s64 	%rd30, %rd4, %rd29;
	ld.global.u32 	%r54, [%rd30];
	ld.global.u32 	%r55, [%rd12+36];
	mad.lo.s32 	%r56, %r55, %r54, %r52;
	st.global.u32 	[%rd8], %r56;
	add.s32 	%r57, %r12, 320;
	mul.wide.u32 	%rd31, %r57, 4;
	add.s64 	%rd32, %rd4, %rd31;
	ld.global.u32 	%r58, [%rd32];
	ld.global.u32 	%r59, [%rd12+40];
	mad.lo.s32 	%r60, %r59, %r58, %r56;
	st.global.u32 	[%rd8], %r60;
	add.s32 	%r61, %r12, 352;
	mul.wide.u32 	%rd33, %r61, 4;
	add.s64 	%rd34, %rd4, %rd33;
	ld.global.u32 	%r62, [%rd34];
	ld.global.u32 	%r63, [%rd12+44];
	mad.lo.s32 	%r64, %r63, %r62, %r60;
	st.global.u32 	[%rd8], %r64;
	add.s32 	%r65, %r12, 384;
	mul.wide.u32 	%rd35, %r65, 4;
	add.s64 	%rd36, %rd4, %rd35;
	ld.global.u32 	%r66, [%rd36];
	ld.global.u32 	%r67, [%rd12+48];
	mad.lo.s32 	%r68, %r67, %r66, %r64;
	st.global.u32 	[%rd8], %r68;
	add.s32 	%r69, %r12, 416;
	mul.wide.u32 	%rd37, %r69, 4;
	add.s64 	%rd38, %rd4, %rd37;
	ld.global.u32 	%r70, [%rd38];
	ld.global.u32 	%r71, [%rd12+52];
	mad.lo.s32 	%r72, %r71, %r70, %r68;
	st.global.u32 	[%rd8], %r72;
	add.s32 	%r73, %r12, 448;
	mul.wide.u32 	%rd39, %r73, 4;
	add.s64 	%rd40, %rd4, %rd39;
	ld.global.u32 	%r74, [%rd40];
	ld.global.u32 	%r75, [%rd12+56];
	mad.lo.s32 	%r76, %r75, %r74, %r72;
	st.global.u32 	[%rd8], %r76;
	add.s32 	%r77, %r12, 480;
	mul.wide.u32 	%rd41, %r77, 4;
	add.s64 	%rd42, %rd4, %rd41;
	ld.global.u32 	%r78, [%rd42];
	ld.global.u32 	%r79, [%rd12+60];
	mad.lo.s32 	%r80, %r79, %r78, %r76;
	st.global.u32 	[%rd8], %r80;
	add.s32 	%r81, %r12, 512;
	mul.wide.u32 	%rd43, %r81, 4;
	add.s64 	%rd44, %rd4, %rd43;
	ld.global.u32 	%r82, [%rd44];
	ld.global.u32 	%r83, [%rd12+64];
	mad.lo.s32 	%r84, %r83, %r82, %r80;
	st.global.u32 	[%rd8], %r84;
	add.s32 	%r85, %r12, 544;
	mul.wide.u32 	%rd45, %r85, 4;
	add.s64 	%rd46, %rd4, %rd45;
	ld.global.u32 	%r86, [%rd46];
	ld.global.u32 	%r87, [%rd12+68];
	mad.lo.s32 	%r88, %r87, %r86, %r84;
	st.global.u32 	[%rd8], %r88;
	add.s32 	%r89, %r12, 576;
	mul.wide.u32 	%rd47, %r89, 4;
	add.s64 	%rd48, %rd4, %rd47;
	ld.global.u32 	%r90, [%rd48];
	ld.global.u32 	%r91, [%rd12+72];
	mad.lo.s32 	%r92, %r91, %r90, %r88;
	st.global.u32 	[%rd8], %r92;
	add.s32 	%r93, %r12, 608;
	mul.wide.u32 	%rd49, %r93, 4;
	add.s64 	%rd50, %rd4, %rd49;
	ld.global.u32 	%r94, [%rd50];
	ld.global.u32 	%r95, [%rd12+76];
	mad.lo.s32 	%r96, %r95, %r94, %r92;
	st.global.u32 	[%rd8], %r96;
	add.s32 	%r97, %r12, 640;
	mul.wide.u32 	%rd51, %r97, 4;
	add.s64 	%rd52, %rd4, %rd51;
	ld.global.u32 	%r98, [%rd52];
	ld.global.u32 	%r99, [%rd12+80];
	mad.lo.s32 	%r100, %r99, %r98, %r96;
	st.global.u32 	[%rd8], %r100;
	add.s32 	%r101, %r12, 672;
	mul.wide.u32 	%rd53, %r101, 4;
	add.s64 	%rd54, %rd4, %rd53;
	ld.global.u32 	%r102, [%rd54];
	ld.global.u32 	%r103, [%rd12+84];
	mad.lo.s32 	%r104, %r103, %r102, %r100;
	st.global.u32 	[%rd8], %r104;
	add.s32 	%r105, %r12, 704;
	mul.wide.u32 	%rd55, %r105, 4;
	add.s64 	%rd56, %rd4, %rd55;
	ld.global.u32 	%r106, [%rd56];
	ld.global.u32 	%r107, [%rd12+88];
	mad.lo.s32 	%r108, %r107, %r106, %r104;
	st.global.u32 	[%rd8], %r108;
	add.s32 	%r109, %r12, 736;
	mul.wide.u32 	%rd57, %r109, 4;
	add.s64 	%rd58, %rd4, %rd57;
	ld.global.u32 	%r110, [%rd58];
	ld.global.u32 	%r111, [%rd12+92];
	mad.lo.s32 	%r112, %r111, %r110, %r108;
	st.global.u32 	[%rd8], %r112;
	add.s32 	%r113, %r12, 768;
	mul.wide.u32 	%rd59, %r113, 4;
	add.s64 	%rd60, %rd4, %rd59;
	ld.global.u32 	%r114, [%rd60];
	ld.global.u32 	%r115, [%rd12+96];
	mad.lo.s32 	%r116, %r115, %r114, %r112;
	st.global.u32 	[%rd8], %r116;
	add.s32 	%r117, %r12, 800;
	mul.wide.u32 	%rd61, %r117, 4;
	add.s64 	%rd62, %rd4, %rd61;
	ld.global.u32 	%r118, [%rd62];
	ld.global.u32 	%r119, [%rd12+100];
	mad.lo.s32 	%r120, %r119, %r118, %r116;
	st.global.u32 	[%rd8], %r120;
	add.s32 	%r121, %r12, 832;
	mul.wide.u32 	%rd63, %r121, 4;
	add.s64 	%rd64, %rd4, %rd63;
	ld.global.u32 	%r122, [%rd64];
	ld.global.u32 	%r123, [%rd12+104];
	mad.lo.s32 	%r124, %r123, %r122, %r120;
	st.global.u32 	[%rd8], %r124;
	add.s32 	%r125, %r12, 864;
	mul.wide.u32 	%rd65, %r125, 4;
	add.s64 	%rd66, %rd4, %rd65;
	ld.global.u32 	%r126, [%rd66];
	ld.global.u32 	%r127, [%rd12+108];
	mad.lo.s32 	%r128, %r127, %r126, %r124;
	st.global.u32 	[%rd8], %r128;
	add.s32 	%r129, %r12, 896;
	mul.wide.u32 	%rd67, %r129, 4;
	add.s64 	%rd68, %rd4, %rd67;
	ld.global.u32 	%r130, [%rd68];
	ld.global.u32 	%r131, [%rd12+112];
	mad.lo.s32 	%r132, %r131, %r130, %r128;
	st.global.u32 	[%rd8], %r132;
	add.s32 	%r133, %r12, 928;
	mul.wide.u32 	%rd69, %r133, 4;
	add.s64 	%rd70, %rd4, %rd69;
	ld.global.u32 	%r134, [%rd70];
	ld.global.u32 	%r135, [%rd12+116];
	mad.lo.s32 	%r136, %r135, %r134, %r132;
	st.global.u32 	[%rd8], %r136;
	add.s32 	%r137, %r12, 960;
	mul.wide.u32 	%rd71, %r137, 4;
	add.s64 	%rd72, %rd4, %rd71;
	ld.global.u32 	%r138, [%rd72];
	ld.global.u32 	%r139, [%rd12+120];
	mad.lo.s32 	%r140, %r139, %r138, %r136;
	st.global.u32 	[%rd8], %r140;
	add.s32 	%r141, %r12, 992;
	mul.wide.u32 	%rd73, %r141, 4;
	add.s64 	%rd74, %rd4, %rd73;
	ld.global.u32 	%r142, [%rd74];
	ld.global.u32 	%r143, [%rd12+124];
	mad.lo.s32 	%r144, %r143, %r142, %r140;
	st.global.u32 	[%rd8], %r144;
$L__BB0_2:
	ret;

}


// ===== COMPILED SASS (sm_100) =====

	.target	sm_100

	.elftype	@"ET_EXEC"


//--------------------- .note.nv.tkinfo           --------------------------
	.section	.note.nv.tkinfo,"",@"SHT_NOTE"
	.sectionflags	@"SHF_NOTE_NV_TKINFO"
	.tkinfo
        /*0018*/ 	.word	0x00000002
        /*0030*/ 	.string	""
        /*0030*/ 	.string	"ptxas"
        /*0030*/ 	.string	"Cuda compilation tools, release 13.0, V13.0.88"
        /*0030*/ 	.string	"Build cuda_13.0.r13.0/compiler.36424714_0"
        /*0030*/ 	.string	"-arch sm_100 -m 64 "



//--------------------- .note.nv.cuinfo           --------------------------
	.section	.note.nv.cuinfo,"",@"SHT_NOTE"
	.sectionflags	@"SHF_NOTE_NV_CUINFO"
        /*0018*/ 	.short	0x0002
        /*001a*/ 	.short	0x0064
        /*001c*/ 	.short	0x0082
	.zero		2


//--------------------- .nv.info                  --------------------------
	.section	.nv.info,"",@"SHT_CUDA_INFO"
	.align	4


	//----- nvinfo : EIATTR_REGCOUNT
	.align		4
        /*0000*/ 	.byte	0x04, 0x2f
        /*0002*/ 	.short	(.L_1 - .L_0)
	.align		4
.L_0:
        /*0004*/ 	.word	index@(_Z21matrix_multiplicationPiS_S_)
        /*0008*/ 	.word	0x00000018


	//----- nvinfo : EIATTR_FRAME_SIZE
	.align		4
.L_1:
        /*000c*/ 	.byte	0x04, 0x11
        /*000e*/ 	.short	(.L_3 - .L_2)
	.align		4
.L_2:
        /*0010*/ 	.word	index@(_Z21matrix_multiplicationPiS_S_)
        /*0014*/ 	.word	0x00000000


	//----- nvinfo : EIATTR_MIN_STACK_SIZE
	.align		4
.L_3:
        /*0018*/ 	.byte	0x04, 0x12
        /*001a*/ 	.short	(.L_5 - .L_4)
	.align		4
.L_4:
        /*001c*/ 	.word	index@(_Z21matrix_multiplicationPiS_S_)
        /*0020*/ 	.word	0x00000000
.L_5:


//--------------------- .nv.compat                --------------------------
	.section	.nv.compat,"",@"SHT_CUDA_COMPAT_INFO"
	.align	4
        /*0000*/ 	.byte	0x02, 0x09, 0x00, 0x00, 0x02, 0x02, 0x01, 0x00, 0x02, 0x05, 0x05, 0x00, 0x03, 0x07, 0x01, 0x01
        /*0010*/ 	.byte	0x02, 0x03, 0x00, 0x00, 0x02, 0x06, 0x01, 0x00, 0x04, 0x0b, 0x08, 0x00, 0x09, 0x00, 0x00, 0x00
        /*0020*/ 	.byte	0x00, 0x00, 0x00, 0x00


//--------------------- .nv.info._Z21matrix_multiplicationPiS_S_ --------------------------
	.section	.nv.info._Z21matrix_multiplicationPiS_S_,"",@"SHT_CUDA_INFO"
	.sectionflags	@""
	.align	4


	//----- nvinfo : EIATTR_CUDA_API_VERSION
	.align		4
        /*0000*/ 	.byte	0x04, 0x37
        /*0002*/ 	.short	(.L_7 - .L_6)
.L_6:
        /*0004*/ 	.word	0x00000082


	//----- nvinfo : EIATTR_KPARAM_INFO
	.align		4
.L_7:
        /*0008*/ 	.byte	0x04, 0x17
        /*000a*/ 	.short	(.L_9 - .L_8)
.L_8:
        /*000c*/ 	.word	0x00000000
        /*0010*/ 	.short	0x0002
        /*0012*/ 	.short	0x0010
        /*0014*/ 	.byte	0x00, 0xf5, 0x21, 0x00


	//----- nvinfo : EIATTR_KPARAM_INFO
	.align		4
.L_9:
        /*0018*/ 	.byte	0x04, 0x17
        /*001a*/ 	.short	(.L_11 - .L_10)
.L_10:
        /*001c*/ 	.word	0x00000000
        /*0020*/ 	.short	0x0001
        /*0022*/ 	.short	0x0008
        /*0024*/ 	.byte	0x00, 0xf5, 0x21, 0x00


	//----- nvinfo : EIATTR_KPARAM_INFO
	.align		4
.L_11:
        /*0028*/ 	.byte	0x04, 0x17
        /*002a*/ 	.short	(.L_13 - .L_12)
.L_12:
        /*002c*/ 	.word	0x00000000
        /*0030*/ 	.short	0x0000
        /*0032*/ 	.short	0x0000
        /*0034*/ 	.byte	0x00, 0xf5, 0x21, 0x00


	//----- nvinfo : EIATTR_SPARSE_MMA_MASK
	.align		4
.L_13:
        /*0038*/ 	.byte	0x03, 0x50
        /*003a*/ 	.short	0x0000


	//----- nvinfo : EIATTR_MAXREG_COUNT
	.align		4
        /*003c*/ 	.byte	0x03, 0x1b
        /*003e*/ 	.short	0x00ff


	//----- nvinfo : EIATTR_MERCURY_ISA_VERSION
	.align		4
        /*0040*/ 	.byte	0x03, 0x5f
        /*0042*/ 	.short	0x0101


	//----- nvinfo : EIATTR_VRC_CTA_INIT_COUNT
	.align		4
        /*0044*/ 	.byte	0x02, 0x4a
	.zero		1
	.zero		1


	//----- nvinfo : EIATTR_EXIT_INSTR_OFFSETS
	.align		4
        /*0048*/ 	.byte	0x04, 0x1c
        /*004a*/ 	.short	(.L_15 - .L_14)


	//   ....[0]....
.L_14:
        /*004c*/ 	.word	0x00000060


	//   ....[1]....
        /*0050*/ 	.word	0x00000d70


	//----- nvinfo : EIATTR_CBANK_PARAM_SIZE
	.align		4
.L_15:
        /*0054*/ 	.byte	0x03, 0x19
        /*0056*/ 	.short	0x0018


	//----- nvinfo : EIATTR_PARAM_CBANK
	.align		4
        /*0058*/ 	.byte	0x04, 0x0a
        /*005a*/ 	.short	(.L_17 - .L_16)
	.align		4
.L_16:
        /*005c*/ 	.word	index@(.nv.constant0._Z21matrix_multiplicationPiS_S_)
        /*0060*/ 	.short	0x0380
        /*0062*/ 	.short	0x0018


	//----- nvinfo : EIATTR_SW_WAR
	.align		4
.L_17:
        /*0064*/ 	.byte	0x04, 0x36
        /*0066*/ 	.short	(.L_19 - .L_18)
.L_18:
        /*0068*/ 	.word	0x00000008
.L_19:


//--------------------- .nv.callgraph             --------------------------
	.section	.nv.callgraph,"",@"SHT_CUDA_CALLGRAPH"
	.align	4
	.sectionentsize	8
	.align		4
        /*0000*/ 	.word	0x00000000
	.align		4
        /*0004*/ 	.word	0xffffffff
	.align		4
        /*0008*/ 	.word	0x00000000
	.align		4
        /*000c*/ 	.word	0xfffffffe
	.align		4
        /*0010*/ 	.word	0x00000000
	.align		4
        /*0014*/ 	.word	0xfffffffd
	.align		4
        /*0018*/ 	.word	0x00000000
	.align		4
        /*001c*/ 	.word	0xfffffffc


//--------------------- .text._Z21matrix_multiplicationPiS_S_ --------------------------
	.section	.text._Z21matrix_multiplicationPiS_S_,"ax",@progbits
	.align	128
        .global         _Z21matrix_multiplicationPiS_S_
        .type           _Z21matrix_multiplicationPiS_S_,@function
        .size           _Z21matrix_multiplicationPiS_S_,(.L_x_1 - _Z21matrix_multiplicationPiS_S_)
        .other          _Z21matrix_multiplicationPiS_S_,@"STO_CUDA_ENTRY STV_DEFAULT"
_Z21matrix_multiplicationPiS_S_:
.text._Z21matrix_multiplicationPiS_S_:
[----:B------:R-:W-:Y:S01]  /*0000*/  LDC R1, c[0x0][0x37c] ;  /* 0x0000df00ff017b82 */ /* 0x000fe20000000800 */
[----:B------:R-:W0:Y:S07]  /*0010*/  S2R R3, SR_TID.X ;  /* 0x0000000000037919 */ /* 0x000e2e0000002100 */
[----:B------:R-:W0:Y:S08]  /*0020*/  S2UR UR4, SR_CTAID.X ;  /* 0x00000000000479c3 */ /* 0x000e300000002500 */
[----:B------:R-:W0:Y:S02]  /*0030*/  LDC R0, c[0x0][0x360] ;  /* 0x0000d800ff007b82 */ /* 0x000e240000000800 */
[----:B0-----:R-:W-:-:S05]  /*0040*/  IMAD R0, R0, UR4, R3 ;  /* 0x0000000400007c24 */ /* 0x001fca000f8e0203 */
[----:B------:R-:W-:-:S13]  /*0050*/  ISETP.GT.AND P0, PT, R0, 0x400, PT ;  /* 0x000004000000780c */ /* 0x000fda0003f04270 */
[----:B------:R-:W-:Y:S05]  /*0060*/  @P0 EXIT ;  /* 0x000000000000094d */ /* 0x000fea0003800000 */
[----:B------:R-:W-:Y:S01]  /*0070*/  SHF.R.S32.HI R5, RZ, 0x1f, R0 ;  /* 0x0000001fff057819 */ /* 0x000fe20000011400 */
[----:B------:R-:W0:Y:S01]  /*0080*/  LDC.64 R2, c[0x0][0x388] ;  /* 0x0000e200ff027b82 */ /* 0x000e220000000a00 */
[----:B------:R-:W1:Y:S02]  /*0090*/  LDCU.64 UR4, c[0x0][0x358] ;  /* 0x00006b00ff0477ac */ /* 0x000e640008000a00 */
[----:B------:R-:W-:-:S04]  /*00a0*/  LEA.HI R8, R5, R0, RZ, 0x5 ;  /* 0x0000000005087211 */ /* 0x000fc800078f28ff */
[----:B------:R-:W-:Y:S01]  /*00b0*/  SHF.R.S32.HI R9, RZ, 0x5, R8 ;  /* 0x00000005ff097819 */ /* 0x000fe20000011408 */
[----:B------:R-:W2:Y:S01]  /*00c0*/  LDC.64 R4, c[0x0][0x380] ;  /* 0x0000e000ff047b82 */ /* 0x000ea20000000a00 */
[----:B------:R-:W-:Y:S02]  /*00d0*/  LOP3.LUT R11, R8, 0x7ffffe0, RZ, 0xc0, !PT ;  /* 0x07ffffe0080b7812 */ /* 0x000fe400078ec0ff */
[----:B------:R-:W-:Y:S02]  /*00e0*/  LEA.HI R10, R9, R9, RZ, 0x5 ;  /* 0x00000009090a7211 */ /* 0x000fe400078f28ff */
[----:B------:R-:W-:Y:S02]  /*00f0*/  IADD3 R11, PT, PT, R0, -R11, RZ ;  /* 0x8000000b000b7210 */ /* 0x000fe40007ffe0ff */
[----:B------:R-:W-:Y:S01]  /*0100*/  LOP3.LUT R10, R10, 0xffffffe0, RZ, 0xc0, !PT ;  /* 0xffffffe00a0a7812 */ /* 0x000fe200078ec0ff */
[----:B------:R-:W3:Y:S01]  /*0110*/  LDC.64 R6, c[0x0][0x390] ;  /* 0x0000e400ff067b82 */ /* 0x000ee20000000a00 */
[----:B------:R-:W-:-:S02]  /*0120*/  SHF.L.U32 R11, R11, 0x5, RZ ;  /* 0x000000050b0b7819 */ /* 0x000fc400000006ff */
[----:B------:R-:W-:-:S04]  /*0130*/  IADD3 R9, PT, PT, R9, -R10, RZ ;  /* 0x8000000a09097210 */ /* 0x000fc80007ffe0ff */
[----:B------:R-:W-:Y:S01]  /*0140*/  IADD3 R13, PT, PT, R9, R11, RZ ;  /* 0x0000000b090d7210 */ /* 0x000fe20007ffe0ff */
[----:B0-----:R-:W-:-:S05]  /*0150*/  IMAD.WIDE R2, R11, 0x4, R2 ;  /* 0x000000040b027825 */ /* 0x001fca00078e0202 */
[----:B-1----:R-:W4:Y:S01]  /*0160*/  LDG.E R8, desc[UR4][R2.64] ;  /* 0x0000000402087981 */ /* 0x002f22000c1e1900 */
[----:B--2---:R-:W-:-:S06]  /*0170*/  IMAD.WIDE R10, R9, 0x4, R4 ;  /* 0x00000004090a7825 */ /* 0x004fcc00078e0204 */
[----:B------:R-:W4:Y:S01]  /*0180*/  LDG.E R11, desc[UR4][R10.64] ;  /* 0x000000040a0b7981 */ /* 0x000f22000c1e1900 */
[----:B---3--:R-:W-:-:S05]  /*0190*/  IMAD.WIDE R6, R13, 0x4, R6 ;  /* 0x000000040d067825 */ /* 0x008fca00078e0206 */
[----:B------:R-:W4:Y:S01]  /*01a0*/  LDG.E R0, desc[UR4][R6.64] ;  /* 0x0000000406007981 */ /* 0x000f22000c1e1900 */
[----:B------:R-:W-:-:S05]  /*01b0*/  IADD3 R13, PT, PT, R9, 0x20, RZ ;  /* 0x00000020090d7810 */ /* 0x000fca0007ffe0ff */
[----:B------:R-:W-:-:S04]  /*01c0*/  IMAD.WIDE.U32 R12, R13, 0x4, R4 ;  /* 0x000000040d0c7825 */ /* 0x000fc800078e0004 */
[----:B----4-:R-:W-:-:S05]  /*01d0*/  IMAD R17, R11, R8, R0 ;  /* 0x000000080b117224 */ /* 0x010fca00078e0200 */
[----:B------:R0:W-:Y:S04]  /*01e0*/  STG.E desc[UR4][R6.64], R17 ;  /* 0x0000001106007986 */ /* 0x0001e8000c101904 */
[----:B------:R-:W2:Y:S04]  /*01f0*/  LDG.E R12, desc[UR4][R12.64] ;  /* 0x000000040c0c7981 */ /* 0x000ea8000c1e1900 */
[----:B------:R-:W2:Y:S01]  /*0200*/  LDG.E R0, desc[UR4][R2.64+0x4] ;  /* 0x0000040402007981 */ /* 0x000ea2000c1e1900 */
[----:B------:R-:W-:-:S05]  /*0210*/  IADD3 R15, PT, PT, R9, 0x40, RZ ;  /* 0x00000040090f7810 */ /* 0x000fca0007ffe0ff */
[----:B------:R-:W-:-:S04]  /*0220*/  IMAD.WIDE.U32 R14, R15, 0x4, R4 ;  /* 0x000000040f0e7825 */ /* 0x000fc800078e0004 */
[----:B--2---:R-:W-:-:S05]  /*0230*/  IMAD R19, R12, R0, R17 ;  /* 0x000000000c137224 */ /* 0x004fca00078e0211 */
[----:B------:R1:W-:Y:S04]  /*0240*/  STG.E desc[UR4][R6.64], R19 ;  /* 0x0000001306007986 */ /* 0x0003e8000c101904 */
[----:B------:R-:W2:Y:S04]  /*0250*/  LDG.E R14, desc[UR4][R14.64] ;  /* 0x000000040e0e7981 */ /* 0x000ea8000c1e1900 */
[----:B------:R-:W2:Y:S01]  /*0260*/  LDG.E R0, desc[UR4][R2.64+0x8] ;  /* 0x0000080402007981 */ /* 0x000ea2000c1e1900 */
[----:B------:R-:W-:-:S05]  /*0270*/  IADD3 R11, PT, PT, R9, 0x60, RZ ;  /* 0x00000060090b7810 */ /* 0x000fca0007ffe0ff */
[----:B------:R-:W-:-:S04]  /*0280*/  IMAD.WIDE.U32 R10, R11, 0x4, R4 ;  /* 0x000000040b0a7825 */ /* 0x000fc800078e0004 */
[----:B--2---:R-:W-:-:S05]  /*0290*/  IMAD R21, R14, R0, R19 ;  /* 0x000000000e157224 */ /* 0x004fca00078e0213 */
[----:B------:R2:W-:Y:S04]  /*02a0*/  STG.E desc[UR4][R6.64], R21 ;  /* 0x0000001506007986 */ /* 0x0005e8000c101904 */
[----:B------:R-:W0:Y:S04]  /*02b0*/  LDG.E R10, desc[UR4][R10.64] ;  /* 0x000000040a0a7981 */ /* 0x000e28000c1e1900 */
[----:B------:R-:W0:Y:S01]  /*02c0*/  LDG.E R0, desc[UR4][R2.64+0xc] ;  /* 0x00000c0402007981 */ /* 0x000e22000c1e1900 */
[----:B------:R-:W-:-:S05]  /*02d0*/  IADD3 R13, PT, PT, R9, 0x80, RZ ;  /* 0x00000080090d7810 */ /* 0x000fca0007ffe0ff */
[----:B------:R-:W-:-:S04]  /*02e0*/  IMAD.WIDE.U32 R12, R13, 0x4, R4 ;  /* 0x000000040d0c7825 */ /* 0x000fc800078e0004 */
[----:B0-----:R-:W-:-:S05]  /*02f0*/  IMAD R17, R10, R0, R21 ;  /* 0x000000000a117224 */ /* 0x001fca00078e0215 */
[----:B------:R0:W-:Y:S04]  /*0300*/  STG.E desc[UR4][R6.64], R17 ;  /* 0x0000001106007986 */ /* 0x0001e8000c101904 */
[----:B------:R-:W1:Y:S04]  /*0310*/  LDG.E R12, desc[UR4][R12.64] ;  /* 0x000000040c0c7981 */ /* 0x000e68000c1e1900 */
[----:B------:R-:W1:Y:S01]  /*0320*/  LDG.E R0, desc[UR4][R2.64+0x10] ;  /* 0x0000100402007981 */ /* 0x000e62000c1e1900 */
[----:B------:R-:W-:-:S05]  /*0330*/  IADD3 R15, PT, PT, R9, 0xa0, RZ ;  /* 0x000000a0090f7810 */ /* 0x000fca0007ffe0ff */
[----:B------:R-:W-:-:S04]  /*0340*/  IMAD.WIDE.U32 R14, R15, 0x4, R4 ;  /* 0x000000040f0e7825 */ /* 0x000fc800078e0004 */
[----:B-1----:R-:W-:-:S05]  /*0350*/  IMAD R19, R12, R0, R17 ;  /* 0x000000000c137224 */ /* 0x002fca00078e0211 */
        /* <DEDUP_REMOVED lines=138> */
[----:B------:R-:W-:Y:S04]  /*0c00*/  STG.E desc[UR4][R6.64], R17 ;  /* 0x0000001106007986 */ /* 0x000fe8000c101904 */
[----:B------:R-:W1:Y:S04]  /*0c10*/  LDG.E R12, desc[UR4][R12.64] ;  /* 0x000000040c0c7981 */ /* 0x000e68000c1e1900 */
[----:B------:R-:W1:Y:S01]  /*0c20*/  LDG.E R0, desc[UR4][R2.64+0x70] ;  /* 0x0000700402007981 */ /* 0x000e62000c1e1900 */
[----:B------:R-:W-:-:S05]  /*0c30*/  IADD3 R15, PT, PT, R9, 0x3a0, RZ ;  /* 0x000003a0090f7810 */ /* 0x000fca0007ffe0ff */
[----:B------:R-:W-:-:S04]  /*0c40*/  IMAD.WIDE.U32 R14, R15, 0x4, R4 ;  /* 0x000000040f0e7825 */ /* 0x000fc800078e0004 */
[----:B-1----:R-:W-:-:S05]  /*0c50*/  IMAD R19, R12, R0, R17 ;  /* 0x000000000c137224 */ /* 0x002fca00078e0211 */
[----:B------:R-:W-:Y:S04]  /*0c60*/  STG.E desc[UR4][R6.64], R19 ;  /* 0x0000001306007986 */ /* 0x000fe8000c101904 */
[----:B------:R-:W2:Y:S04]  /*0c70*/  LDG.E R14, desc[UR4][R14.64] ;  /* 0x000000040e0e7981 */ /* 0x000ea8000c1e1900 */
[----:B------:R-:W2:Y:S01]  /*0c80*/  LDG.E R0, desc[UR4][R2.64+0x74] ;  /* 0x0000740402007981 */ /* 0x000ea2000c1e1900 */
[----:B------:R-:W-:-:S05]  /*0c90*/  IADD3 R11, PT, PT, R9, 0x3c0, RZ ;  /* 0x000003c0090b7810 */ /* 0x000fca0007ffe0ff */
[----:B------:R-:W-:-:S04]  /*0ca0*/  IMAD.WIDE.U32 R10, R11, 0x4, R4 ;  /* 0x000000040b0a7825 */ /* 0x000fc800078e0004 */
[----:B--2---:R-:W-:-:S05]  /*0cb0*/  IMAD R21, R14, R0, R19 ;  /* 0x000000000e157224 */ /* 0x004fca00078e0213 */
        /* <DEDUP_REMOVED lines=8> */
[----:B------:R-:W2:Y:S02]  /*0d40*/  LDG.E R0, desc[UR4][R2.64+0x7c] ;  /* 0x00007c0402007981 */ /* 0x000ea4000c1e1900 */
[----:B--2---:R-:W-:-:S05]  /*0d50*/  IMAD R13, R4, R0, R9 ;  /* 0x00000000040d7224 */ /* 0x004fca00078e0209 */
[----:B------:R-:W-:Y:S01]  /*0d60*/  STG.E desc[UR4][R6.64], R13 ;  /* 0x0000000d06007986 */ /* 0x000fe2000c101904 */
[----:B------:R-:W-:Y:S05]  /*0d70*/  EXIT ;  /* 0x000000000000794d */ /* 0x000fea0003800000 */
.L_x_0:
[----:B------:R-:W-:-:S00]  /*0d80*/  BRA `(.L_x_0) ;  /* 0xfffffffc00fc7947 */ /* 0x000fc0000383ffff */
[----:B------:R-:W-:-:S00]  /*0d90*/  NOP ;  /* 0x0000000000007918 */ /* 0x000fc00000000000 */
        /* <DEDUP_REMOVED lines=14> */
.L_x_1:


//--------------------- .nv.shared.reserved.0     --------------------------
	.section	.nv.shared.reserved.0,"aw",@nobits
	.weak		__nv_reservedSMEM_offset_0_alias
	.size		__nv_reservedSMEM_offset_0_alias, 0, 64
	.other		__nv_reservedSMEM_offset_0_alias,@"STO_CUDA_RESERVED_SHARED STV_DEFAULT"
__nv_reservedSMEM_offset_0_alias:
	.zero		0
	.zero		64


//--------------------- .nv.constant0._Z21matrix_multiplicationPiS_S_ --------------------------
	.section	.nv.constant0._Z21matrix_multiplicationPiS_S_,"a",@progbits
	.sectionflags	@""
	.align	4
.nv.constant0._Z21matrix_multiplicationPiS_S_:
	.zero		920


//--------------------- SYMBOLS --------------------------

	.type		.nv.reservedSmem.offset0,@object
	.size		.nv.reservedSmem.offset0,0x4
